//
// Generated by NVIDIA NVVM Compiler
//
// Compiler Build ID: CL-36424714
// Cuda compilation tools, release 13.0, V13.0.88
// Based on NVVM 20.0.0
//

.version 9.0
.target sm_100
.address_size 64

	// .globl	_Z6conv1dPiS_i
.const .align 4 .b8 mask[28];

.visible .entry _Z6conv1dPiS_i(
	.param .u64 .ptr .align 1 _Z6conv1dPiS_i_param_0,
	.param .u64 .ptr .align 1 _Z6conv1dPiS_i_param_1,
	.param .u32 _Z6conv1dPiS_i_param_2
)
{
	.reg .pred 	%p<22>;
	.reg .b32 	%r<48>;
	.reg .b64 	%rd<21>;

	ld.param.u64 	%rd3, [_Z6conv1dPiS_i_param_0];
	ld.param.u64 	%rd2, [_Z6conv1dPiS_i_param_1];
	ld.param.u32 	%r21, [_Z6conv1dPiS_i_param_2];
	cvta.to.global.u64 	%rd1, %rd3;
	mov.u32 	%r23, %ctaid.x;
	mov.u32 	%r24, %ntid.x;
	mov.u32 	%r25, %tid.x;
	mad.lo.s32 	%r1, %r23, %r24, %r25;
	add.s32 	%r2, %r1, -3;
	setp.lt.s32 	%p1, %r1, 3;
	setp.ge.s32 	%p2, %r2, %r21;
	mov.b32 	%r42, 0;
	or.pred  	%p3, %p1, %p2;
	@%p3 bra 	$L__BB0_2;
	mul.wide.u32 	%rd4, %r2, 4;
	add.s64 	%rd5, %rd1, %rd4;
	ld.global.u32 	%r26, [%rd5];
	ld.const.u32 	%r27, [mask];
	mul.lo.s32 	%r42, %r27, %r26;
$L__BB0_2:
	add.s32 	%r5, %r1, -2;
	setp.lt.s32 	%p4, %r1, 2;
	setp.ge.s32 	%p5, %r5, %r21;
	or.pred  	%p6, %p4, %p5;
	@%p6 bra 	$L__BB0_4;
	mul.wide.u32 	%rd6, %r5, 4;
	add.s64 	%rd7, %rd1, %rd6;
	ld.global.u32 	%r28, [%rd7];
	ld.const.u32 	%r29, [mask+4];
	mad.lo.s32 	%r42, %r29, %r28, %r42;
$L__BB0_4:
	setp.lt.s32 	%p7, %r1, 1;
	setp.gt.s32 	%p8, %r1, %r21;
	or.pred  	%p9, %p7, %p8;
	@%p9 bra 	$L__BB0_6;
	add.s32 	%r30, %r1, -1;
	mul.wide.u32 	%rd8, %r30, 4;
	add.s64 	%rd9, %rd1, %rd8;
	ld.global.u32 	%r31, [%rd9];
	ld.const.u32 	%r32, [mask+8];
	mad.lo.s32 	%r42, %r32, %r31, %r42;
$L__BB0_6:
	setp.lt.s32 	%p10, %r1, 0;
	setp.ge.s32 	%p11, %r1, %r21;
	or.pred  	%p12, %p10, %p11;
	@%p12 bra 	$L__BB0_8;
	mul.wide.u32 	%rd10, %r1, 4;
	add.s64 	%rd11, %rd1, %rd10;
	ld.global.u32 	%r33, [%rd11];
	ld.const.u32 	%r34, [mask+12];
	mad.lo.s32 	%r42, %r34, %r33, %r42;
$L__BB0_8:
	add.s32 	%r12, %r1, 1;
	setp.lt.s32 	%p13, %r1, -1;
	setp.ge.s32 	%p14, %r12, %r21;
	or.pred  	%p15, %p13, %p14;
	@%p15 bra 	$L__BB0_10;
	mul.wide.u32 	%rd12, %r12, 4;
	add.s64 	%rd13, %rd1, %rd12;
	ld.global.u32 	%r35, [%rd13];
	ld.const.u32 	%r36, [mask+16];
	mad.lo.s32 	%r42, %r36, %r35, %r42;
$L__BB0_10:
	add.s32 	%r15, %r1, 2;
	setp.lt.s32 	%p16, %r1, -2;
	setp.ge.s32 	%p17, %r15, %r21;
	or.pred  	%p18, %p16, %p17;
	@%p18 bra 	$L__BB0_12;
	mul.wide.u32 	%rd14, %r15, 4;
	add.s64 	%rd15, %rd1, %rd14;
	ld.global.u32 	%r37, [%rd15];
	ld.const.u32 	%r38, [mask+20];
	mad.lo.s32 	%r42, %r38, %r37, %r42;
$L__BB0_12:
	add.s32 	%r18, %r1, 3;
	setp.lt.s32 	%p19, %r1, -3;
	setp.ge.s32 	%p20, %r18, %r21;
	or.pred  	%p21, %p19, %p20;
	@%p21 bra 	$L__BB0_14;
	mul.wide.u32 	%rd16, %r18, 4;
	add.s64 	%rd17, %rd1, %rd16;
	ld.global.u32 	%r39, [%rd17];
	ld.const.u32 	%r40, [mask+24];
	mad.lo.s32 	%r42, %r40, %r39, %r42;
$L__BB0_14:
	cvta.to.global.u64 	%rd18, %rd2;
	mul.wide.s32 	%rd19, %r1, 4;
	add.s64 	%rd20, %rd18, %rd19;
	st.global.u32 	[%rd20], %r42;
	ret;

}


// ===== COMPILED SASS (sm_100) =====

	.target	sm_100

	.elftype	@"ET_EXEC"


//--------------------- .note.nv.tkinfo           --------------------------
	.section	.note.nv.tkinfo,"",@"SHT_NOTE"
	.sectionflags	@"SHF_NOTE_NV_TKINFO"
	.tkinfo
        /*0018*/ 	.word	0x00000002
        /*0030*/ 	.string	""
        /*0030*/ 	.string	"ptxas"
        /*0030*/ 	.string	"Cuda compilation tools, release 13.0, V13.0.88"
        /*0030*/ 	.string	"Build cuda_13.0.r13.0/compiler.36424714_0"
        /*0030*/ 	.string	"-arch sm_100 -m 64 "



//--------------------- .note.nv.cuinfo           --------------------------
	.section	.note.nv.cuinfo,"",@"SHT_NOTE"
	.sectionflags	@"SHF_NOTE_NV_CUINFO"
        /*0018*/ 	.short	0x0002
        /*001a*/ 	.short	0x0064
        /*001c*/ 	.short	0x0082
	.zero		2


//--------------------- .nv.info                  --------------------------
	.section	.nv.info,"",@"SHT_CUDA_INFO"
	.align	4


	//----- nvinfo : EIATTR_REGCOUNT
	.align		4
        /*0000*/ 	.byte	0x04, 0x2f
        /*0002*/ 	.short	(.L_2 - .L_1)
	.align		4
.L_1:
        /*0004*/ 	.word	index@(_Z6conv1dPiS_i)
        /*0008*/ 	.word	0x0000001e


	//----- nvinfo : EIATTR_FRAME_SIZE
	.align		4
.L_2:
        /*000c*/ 	.byte	0x04, 0x11
        /*000e*/ 	.short	(.L_4 - .L_3)
	.align		4
.L_3:
        /*0010*/ 	.word	index@(_Z6conv1dPiS_i)
        /*0014*/ 	.word	0x00000000


	//----- nvinfo : EIATTR_MIN_STACK_SIZE
	.align		4
.L_4:
        /*0018*/ 	.byte	0x04, 0x12
        /*001a*/ 	.short	(.L_6 - .L_5)
	.align		4
.L_5:
        /*001c*/ 	.word	index@(_Z6conv1dPiS_i)
        /*0020*/ 	.word	0x00000000
.L_6:


//--------------------- .nv.compat                --------------------------
	.section	.nv.compat,"",@"SHT_CUDA_COMPAT_INFO"
	.align	4
        /*0000*/ 	.byte	0x02, 0x09, 0x00, 0x00, 0x02, 0x02, 0x01, 0x00, 0x02, 0x05, 0x05, 0x00, 0x03, 0x07, 0x01, 0x01
        /*0010*/ 	.byte	0x02, 0x03, 0x00, 0x00, 0x02, 0x06, 0x01, 0x00, 0x04, 0x0b, 0x08, 0x00, 0x09, 0x00, 0x00, 0x00
        /*0020*/ 	.byte	0x00, 0x00, 0x00, 0x00


//--------------------- .nv.info._Z6conv1dPiS_i   --------------------------
	.section	.nv.info._Z6conv1dPiS_i,"",@"SHT_CUDA_INFO"
	.sectionflags	@""
	.align	4


	//----- nvinfo : EIATTR_CUDA_API_VERSION
	.align		4
        /*0000*/ 	.byte	0x04, 0x37
        /*0002*/ 	.short	(.L_8 - .L_7)
.L_7:
        /*0004*/ 	.word	0x00000082


	//----- nvinfo : EIATTR_KPARAM_INFO
	.align		4
.L_8:
        /*0008*/ 	.byte	0x04, 0x17
        /*000a*/ 	.short	(.L_10 - .L_9)
.L_9:
        /*000c*/ 	.word	0x00000000
        /*0010*/ 	.short	0x0002
        /*0012*/ 	.short	0x0010
        /*0014*/ 	.byte	0x00, 0xf0, 0x11, 0x00


	//----- nvinfo : EIATTR_KPARAM_INFO
	.align		4
.L_10:
        /*0018*/ 	.byte	0x04, 0x17
        /*001a*/ 	.short	(.L_12 - .L_11)
.L_11:
        /*001c*/ 	.word	0x00000000
        /*0020*/ 	.short	0x0001
        /*0022*/ 	.short	0x0008
        /*0024*/ 	.byte	0x00, 0xf5, 0x21, 0x00


	//----- nvinfo : EIATTR_KPARAM_INFO
	.align		4
.L_12:
        /*0028*/ 	.byte	0x04, 0x17
        /*002a*/ 	.short	(.L_14 - .L_13)
.L_13:
        /*002c*/ 	.word	0x00000000
        /*0030*/ 	.short	0x0000
        /*0032*/ 	.short	0x0000
        /*0034*/ 	.byte	0x00, 0xf5, 0x21, 0x00


	//----- nvinfo : EIATTR_SPARSE_MMA_MASK
	.align		4
.L_14:
        /*0038*/ 	.byte	0x03, 0x50
        /*003a*/ 	.short	0x0000


	//----- nvinfo : EIATTR_MAXREG_COUNT
	.align		4
        /*003c*/ 	.byte	0x03, 0x1b
        /*003e*/ 	.short	0x00ff


	//----- nvinfo : EIATTR_MERCURY_ISA_VERSION
	.align		4
        /*0040*/ 	.byte	0x03, 0x5f
        /*0042*/ 	.short	0x0101


	//----- nvinfo : EIATTR_VRC_CTA_INIT_COUNT
	.align		4
        /*0044*/ 	.byte	0x02, 0x4a
	.zero		1
	.zero		1


	//----- nvinfo : EIATTR_EXIT_INSTR_OFFSETS
	.align		4
        /*0048*/ 	.byte	0x04, 0x1c
        /*004a*/ 	.short	(.L_16 - .L_15)


	//   ....[0]....
.L_15:
        /*004c*/ 	.word	0x00000420


	//----- nvinfo : EIATTR_CBANK_PARAM_SIZE
	.align		4
.L_16:
        /*0050*/ 	.byte	0x03, 0x19
        /*0052*/ 	.short	0x0014


	//----- nvinfo : EIATTR_PARAM_CBANK
	.align		4
        /*0054*/ 	.byte	0x04, 0x0a
        /*0056*/ 	.short	(.L_18 - .L_17)
	.align		4
.L_17:
        /*0058*/ 	.word	index@(.nv.constant0._Z6conv1dPiS_i)
        /*005c*/ 	.short	0x0380
        /*005e*/ 	.short	0x0014


	//----- nvinfo : EIATTR_SW_WAR
	.align		4
.L_18:
        /*0060*/ 	.byte	0x04, 0x36
        /*0062*/ 	.short	(.L_20 - .L_19)
.L_19:
        /*0064*/ 	.word	0x00000008
.L_20:


//--------------------- .nv.callgraph             --------------------------
	.section	.nv.callgraph,"",@"SHT_CUDA_CALLGRAPH"
	.align	4
	.sectionentsize	8
	.align		4
        /*0000*/ 	.word	0x00000000
	.align		4
        /*0004*/ 	.word	0xffffffff
	.align		4
        /*0008*/ 	.word	0x00000000
	.align		4
        /*000c*/ 	.word	0xfffffffe
	.align		4
        /*0010*/ 	.word	0x00000000
	.align		4
        /*0014*/ 	.word	0xfffffffd
	.align		4
        /*0018*/ 	.word	0x00000000
	.align		4
        /*001c*/ 	.word	0xfffffffc


//--------------------- .nv.constant3             --------------------------
	.section	.nv.constant3,"a",@progbits
	.align	4
.nv.constant3:
	.type		mask,@object
	.size		mask,(.L_0 - mask)
mask:
	.zero		28
.L_0:


//--------------------- .text._Z6conv1dPiS_i      --------------------------
	.section	.text._Z6conv1dPiS_i,"ax",@progbits
	.align	128
        .global         _Z6conv1dPiS_i
        .type           _Z6conv1dPiS_i,@function
        .size           _Z6conv1dPiS_i,(.L_x_1 - _Z6conv1dPiS_i)
        .other          _Z6conv1dPiS_i,@"STO_CUDA_ENTRY STV_DEFAULT"
_Z6conv1dPiS_i:
.text._Z6conv1dPiS_i:
[----:B------:R-:W-:Y:S01]  /*0000*/  LDC R1, c[0x0][0x37c] ;  /* 0x0000df00ff017b82 */ /* 0x000fe20000000800 */
[----:B------:R-:W0:Y:S07]  /*0010*/  S2R R0, SR_TID.X ;  /* 0x0000000000007919 */ /* 0x000e2e0000002100 */
[----:B------:R-:W0:Y:S01]  /*0020*/  S2UR UR4, SR_CTAID.X ;  /* 0x00000000000479c3 */ /* 0x000e220000002500 */
[----:B------:R-:W1:Y:S07]  /*0030*/  LDCU UR6, c[0x0][0x390] ;  /* 0x00007200ff0677ac */ /* 0x000e6e0008000800 */
[----:B------:R-:W0:Y:S02]  /*0040*/  LDC R11, c[0x0][0x360] ;  /* 0x0000d800ff0b7b82 */ /* 0x000e240000000800 */
[----:B0-----:R-:W-:Y:S01]  /*0050*/  IMAD R11, R11, UR4, R0 ;  /* 0x000000040b0b7c24 */ /* 0x001fe2000f8e0200 */
[----:B------:R-:W0:Y:S03]  /*0060*/  LDCU.64 UR4, c[0x0][0x358] ;  /* 0x00006b00ff0477ac */ /* 0x000e260008000a00 */
[C---:B------:R-:W-:Y:S01]  /*0070*/  VIADD R17, R11.reuse, 0x1 ;  /* 0x000000010b117836 */ /* 0x040fe20000000000 */
[C---:B------:R-:W-:Y:S01]  /*0080*/  IADD3 R5, PT, PT, R11.reuse, -0x3, RZ ;  /* 0xfffffffd0b057810 */ /* 0x040fe20007ffe0ff */
[C---:B------:R-:W-:Y:S01]  /*0090*/  VIADD R13, R11.reuse, 0x3 ;  /* 0x000000030b0d7836 */ /* 0x040fe20000000000 */
[----:B------:R-:W-:-:S02]  /*00a0*/  IADD3 R25, PT, PT, R11, -0x2, RZ ;  /* 0xfffffffe0b197810 */ /* 0x000fc40007ffe0ff */
[----:B-1----:R-:W-:Y:S02]  /*00b0*/  ISETP.GE.AND P0, PT, R5, UR6, PT ;  /* 0x0000000605007c0c */ /* 0x002fe4000bf06270 */
[----:B------:R-:W-:Y:S02]  /*00c0*/  ISETP.GE.AND P4, PT, R25, UR6, PT ;  /* 0x0000000619007c0c */ /* 0x000fe4000bf86270 */
[C---:B------:R-:W-:Y:S02]  /*00d0*/  ISETP.LT.OR P0, PT, R11.reuse, 0x3, P0 ;  /* 0x000000030b00780c */ /* 0x040fe40000701670 */
[C---:B------:R-:W-:Y:S02]  /*00e0*/  ISETP.GT.AND P3, PT, R11.reuse, UR6, PT ;  /* 0x000000060b007c0c */ /* 0x040fe4000bf64270 */
[C---:B------:R-:W-:Y:S02]  /*00f0*/  ISETP.LT.OR P4, PT, R11.reuse, 0x2, P4 ;  /* 0x000000020b00780c */ /* 0x040fe40002781670 */
[----:B------:R-:W-:-:S02]  /*0100*/  ISETP.GE.AND P2, PT, R11, UR6, PT ;  /* 0x000000060b007c0c */ /* 0x000fc4000bf46270 */
[C---:B------:R-:W-:Y:S02]  /*0110*/  ISETP.LT.OR P3, PT, R11.reuse, 0x1, P3 ;  /* 0x000000010b00780c */ /* 0x040fe40001f61670 */
[----:B------:R-:W-:Y:S02]  /*0120*/  IADD3 R15, PT, PT, R11, 0x2, RZ ;  /* 0x000000020b0f7810 */ /* 0x000fe40007ffe0ff */
[----:B------:R-:W-:Y:S01]  /*0130*/  ISETP.GE.AND P1, PT, R17, UR6, PT ;  /* 0x0000000611007c0c */ /* 0x000fe2000bf26270 */
[----:B------:R-:W1:Y:S01]  /*0140*/  @!P0 LDC.64 R22, c[0x0][0x380] ;  /* 0x0000e000ff168b82 */ /* 0x000e620000000a00 */
[----:B------:R-:W-:Y:S02]  /*0150*/  ISETP.LT.OR P2, PT, R11, RZ, P2 ;  /* 0x000000ff0b00720c */ /* 0x000fe40001741670 */
[----:B------:R-:W-:Y:S02]  /*0160*/  ISETP.GE.AND P6, PT, R15, UR6, PT ;  /* 0x000000060f007c0c */ /* 0x000fe4000bfc6270 */
[----:B------:R-:W-:-:S02]  /*0170*/  ISETP.LT.OR P1, PT, R11, -0x1, P1 ;  /* 0xffffffff0b00780c */ /* 0x000fc40000f21670 */
[----:B------:R-:W-:Y:S01]  /*0180*/  ISETP.GE.AND P5, PT, R13, UR6, PT ;  /* 0x000000060d007c0c */ /* 0x000fe2000bfa6270 */
[----:B------:R-:W2:Y:S01]  /*0190*/  @!P4 LDC.64 R20, c[0x0][0x380] ;  /* 0x0000e000ff14cb82 */ /* 0x000ea20000000a00 */
[C---:B------:R-:W-:Y:S02]  /*01a0*/  ISETP.LT.OR P6, PT, R11.reuse, -0x2, P6 ;  /* 0xfffffffe0b00780c */ /* 0x040fe400037c1670 */
[----:B------:R-:W-:-:S05]  /*01b0*/  ISETP.LT.OR P5, PT, R11, -0x3, P5 ;  /* 0xfffffffd0b00780c */ /* 0x000fca0002fa1670 */
[----:B------:R-:W3:Y:S08]  /*01c0*/  @!P3 LDC.64 R18, c[0x0][0x380] ;  /* 0x0000e000ff12bb82 */ /* 0x000ef00000000a00 */
[----:B------:R-:W4:Y:S01]  /*01d0*/  @!P2 LDC.64 R8, c[0x0][0x380] ;  /* 0x0000e000ff08ab82 */ /* 0x000f220000000a00 */
[----:B-1----:R-:W-:Y:S01]  /*01e0*/  @!P0 IMAD.WIDE.U32 R22, R5, 0x4, R22 ;  /* 0x0000000405168825 */ /* 0x002fe200078e0016 */
[----:B------:R-:W-:-:S04]  /*01f0*/  @!P3 IADD3 R27, PT, PT, R11, -0x1, RZ ;  /* 0xffffffff0b1bb810 */ /* 0x000fc80007ffe0ff */
[----:B0-----:R-:W5:Y:S02]  /*0200*/  @!P0 LDG.E R0, desc[UR4][R22.64] ;  /* 0x0000000416008981 */ /* 0x001f64000c1e1900 */
[----:B------:R-:W0:Y:S08]  /*0210*/  @!P1 LDC.64 R6, c[0x0][0x380] ;  /* 0x0000e000ff069b82 */ /* 0x000e300000000a00 */
[----:B------:R-:W1:Y:S01]  /*0220*/  @!P6 LDC.64 R2, c[0x0][0x380] ;  /* 0x0000e000ff02eb82 */ /* 0x000e620000000a00 */
[----:B--2---:R-:W-:-:S07]  /*0230*/  @!P4 IMAD.WIDE.U32 R20, R25, 0x4, R20 ;  /* 0x000000041914c825 */ /* 0x004fce00078e0014 */
[----:B------:R-:W2:Y:S01]  /*0240*/  @!P5 LDC.64 R4, c[0x0][0x380] ;  /* 0x0000e000ff04db82 */ /* 0x000ea20000000a00 */
[----:B---3--:R-:W-:Y:S01]  /*0250*/  @!P3 IMAD.WIDE.U32 R18, R27, 0x4, R18 ;  /* 0x000000041b12b825 */ /* 0x008fe200078e0012 */
[----:B------:R-:W3:Y:S03]  /*0260*/  @!P4 LDG.E R10, desc[UR4][R20.64] ;  /* 0x00000004140ac981 */ /* 0x000ee6000c1e1900 */
[----:B----4-:R-:W-:Y:S02]  /*0270*/  @!P2 IMAD.WIDE.U32 R24, R11, 0x4, R8 ;  /* 0x000000040b18a825 */ /* 0x010fe400078e0008 */
[----:B------:R4:W3:Y:S01]  /*0280*/  @!P3 LDG.E R8, desc[UR4][R18.64] ;  /* 0x000000041208b981 */ /* 0x0008e2000c1e1900 */
[----:B------:R-:W3:Y:S01]  /*0290*/  @!P4 LDC R9, c[0x3][0x4] ;  /* 0x00c00100ff09cb82 */ /* 0x000ee20000000800 */
[----:B0-----:R-:W-:Y:S02]  /*02a0*/  @!P1 IMAD.WIDE.U32 R16, R17, 0x4, R6 ;  /* 0x0000000411109825 */ /* 0x001fe400078e0006 */
[----:B------:R-:W3:Y:S04]  /*02b0*/  @!P2 LDG.E R6, desc[UR4][R24.64] ;  /* 0x000000041806a981 */ /* 0x000ee8000c1e1900 */
[----:B------:R-:W3:Y:S01]  /*02c0*/  @!P1 LDG.E R16, desc[UR4][R16.64] ;  /* 0x0000000410109981 */ /* 0x000ee2000c1e1900 */
[----:B-1----:R-:W-:Y:S01]  /*02d0*/  @!P6 IMAD.WIDE.U32 R14, R15, 0x4, R2 ;  /* 0x000000040f0ee825 */ /* 0x002fe200078e0002 */
[----:B------:R-:W0:Y:S05]  /*02e0*/  @!P3 LDC R12, c[0x3][0x8] ;  /* 0x00c00200ff0cbb82 */ /* 0x000e2a0000000800 */
[----:B------:R-:W3:Y:S01]  /*02f0*/  @!P6 LDG.E R14, desc[UR4][R14.64] ;  /* 0x000000040e0ee981 */ /* 0x000ee2000c1e1900 */
[----:B--2---:R-:W-:-:S02]  /*0300*/  @!P5 IMAD.WIDE.U32 R4, R13, 0x4, R4 ;  /* 0x000000040d04d825 */ /* 0x004fc400078e0004 */
[----:B------:R-:W5:Y:S04]  /*0310*/  @!P0 LDC R3, c[0x3][RZ] ;  /* 0x00c00000ff038b82 */ /* 0x000f680000000800 */
[----:B------:R-:W2:Y:S04]  /*0320*/  @!P5 LDG.E R4, desc[UR4][R4.64] ;  /* 0x000000040404d981 */ /* 0x000ea8000c1e1900 */
[----:B------:R-:W1:Y:S01]  /*0330*/  @!P2 LDC R13, c[0x3][0xc] ;  /* 0x00c00300ff0dab82 */ /* 0x000e620000000800 */
[----:B------:R-:W-:-:S07]  /*0340*/  HFMA2 R7, -RZ, RZ, 0, 0 ;  /* 0x00000000ff077431 */ /* 0x000fce00000001ff */
[----:B----4-:R-:W4:Y:S08]  /*0350*/  @!P1 LDC R18, c[0x3][0x10] ;  /* 0x00c00400ff129b82 */ /* 0x010f300000000800 */
[----:B------:R-:W4:Y:S01]  /*0360*/  @!P6 LDC R19, c[0x3][0x14] ;  /* 0x00c00500ff13eb82 */ /* 0x000f220000000800 */
[----:B-----5:R-:W-:-:S07]  /*0370*/  @!P0 IMAD R7, R0, R3, RZ ;  /* 0x0000000300078224 */ /* 0x020fce00078e02ff */
[----:B------:R-:W5:Y:S08]  /*0380*/  LDC.64 R2, c[0x0][0x388] ;  /* 0x0000e200ff027b82 */ /* 0x000f700000000a00 */
[----:B------:R-:W2:Y:S01]  /*0390*/  @!P5 LDC R0, c[0x3][0x18] ;  /* 0x00c00600ff00db82 */ /* 0x000ea20000000800 */
[----:B---3--:R-:W-:-:S04]  /*03a0*/  @!P4 IMAD R7, R10, R9, R7 ;  /* 0x000000090a07c224 */ /* 0x008fc800078e0207 */
[----:B0-----:R-:W-:-:S04]  /*03b0*/  @!P3 IMAD R7, R8, R12, R7 ;  /* 0x0000000c0807b224 */ /* 0x001fc800078e0207 */
[----:B-1----:R-:W-:-:S04]  /*03c0*/  @!P2 IMAD R7, R6, R13, R7 ;  /* 0x0000000d0607a224 */ /* 0x002fc800078e0207 */
[----:B----4-:R-:W-:Y:S02]  /*03d0*/  @!P1 IMAD R7, R16, R18, R7 ;  /* 0x0000001210079224 */ /* 0x010fe400078e0207 */
[----:B-----5:R-:W-:-:S04]  /*03e0*/  IMAD.WIDE R2, R11, 0x4, R2 ;  /* 0x000000040b027825 */ /* 0x020fc800078e0202 */
[----:B------:R-:W-:-:S04]  /*03f0*/  @!P6 IMAD R7, R14, R19, R7 ;  /* 0x000000130e07e224 */ /* 0x000fc800078e0207 */
[----:B--2---:R-:W-:-:S05]  /*0400*/  @!P5 IMAD R7, R4, R0, R7 ;  /* 0x000000000407d224 */ /* 0x004fca00078e0207 */
[----:B------:R-:W-:Y:S01]  /*0410*/  STG.E desc[UR4][R2.64], R7 ;  /* 0x0000000702007986 */ /* 0x000fe2000c101904 */
[----:B------:R-:W-:Y:S05]  /*0420*/  EXIT ;  /* 0x000000000000794d */ /* 0x000fea0003800000 */
.L_x_0:
[----:B------:R-:W-:-:S00]  /*0430*/  BRA `(.L_x_0) ;  /* 0xfffffffc00fc7947 */ /* 0x000fc0000383ffff */
[----:B------:R-:W-:-:S00]  /*0440*/  NOP ;  /* 0x0000000000007918 */ /* 0x000fc00000000000 */
        /* <DEDUP_REMOVED lines=11> */
.L_x_1:


//--------------------- .nv.shared.reserved.0     --------------------------
	.section	.nv.shared.reserved.0,"aw",@nobits
	.weak		__nv_reservedSMEM_offset_0_alias
	.size		__nv_reservedSMEM_offset_0_alias, 0, 64
	.other		__nv_reservedSMEM_offset_0_alias,@"STO_CUDA_RESERVED_SHARED STV_DEFAULT"
__nv_reservedSMEM_offset_0_alias:
	.zero		0
	.zero		64


//--------------------- .nv.constant0._Z6conv1dPiS_i --------------------------
	.section	.nv.constant0._Z6conv1dPiS_i,"a",@progbits
	.sectionflags	@""
	.align	4
.nv.constant0._Z6conv1dPiS_i:
	.zero		916


//--------------------- SYMBOLS --------------------------

	.type		.nv.reservedSmem.offset0,@object
	.size		.nv.reservedSmem.offset0,0x4
